	.headerflags	@"EF_CUDA_TEXMODE_UNIFIED EF_CUDA_64BIT_ADDRESS EF_CUDA_ACCELERATORS EF_CUDA_SM90 EF_CUDA_VIRTUAL_SM(EF_CUDA_SM90)"
	.elftype	@"ET_EXEC"


//--------------------- .nv.info                  --------------------------
	.section	.nv.info,"",@"SHT_CUDA_INFO"
	.align	4


	//----- nvinfo : EIATTR_REGCOUNT
	.align		4
        /*0000*/ 	.byte	0x04, 0x2f
        /*0002*/ 	.short	(.L_3 - .L_2)
	.align		4
.L_2:
        /*0004*/ 	.word	index@(triton_poi_fused__native_batch_norm_legit_no_training_add_convolution_elu_16)
        /*0008*/ 	.word	0x0000001a


	//----- nvinfo : EIATTR_MIN_STACK_SIZE
	.align		4
.L_3:
        /*000c*/ 	.byte	0x04, 0x12
        /*000e*/ 	.short	(.L_5 - .L_4)
	.align		4
.L_4:
        /*0010*/ 	.word	index@(triton_poi_fused__native_batch_norm_legit_no_training_add_convolution_elu_16)
        /*0014*/ 	.word	0x00000000


	//----- nvinfo : EIATTR_FRAME_SIZE
	.align		4
.L_5:
        /*0018*/ 	.byte	0x04, 0x11
        /*001a*/ 	.short	(.L_7 - .L_6)
	.align		4
.L_6:
        /*001c*/ 	.word	index@(triton_poi_fused__native_batch_norm_legit_no_training_add_convolution_elu_16)
        /*0020*/ 	.word	0x00000000


	//----- nvinfo : EIATTR_MIN_STACK_SIZE
	.align		4
.L_7:
        /*0024*/ 	.byte	0x04, 0x12
        /*0026*/ 	.short	(.L_9 - .L_8)
	.align		4
.L_8:
        /*0028*/ 	.word	index@(triton_poi_fused__native_batch_norm_legit_no_training_add_convolution_elu_16)
        /*002c*/ 	.word	0x00000000
.L_9:


//--------------------- .nv.info.triton_poi_fused__native_batch_norm_legit_no_training_add_convolution_elu_16 --------------------------
	.section	.nv.info.triton_poi_fused__native_batch_norm_legit_no_training_add_convolution_elu_16,"",@"SHT_CUDA_INFO"
	.sectionflags	@""
	.align	4


	//----- nvinfo : EIATTR_CUDA_API_VERSION
	.align		4
        /*0000*/ 	.byte	0x04, 0x37
        /*0002*/ 	.short	(.L_11 - .L_10)
.L_10:
        /*0004*/ 	.word	0x0000007c


	//----- nvinfo : EIATTR_KPARAM_INFO
	.align		4
.L_11:
        /*0008*/ 	.byte	0x04, 0x17
        /*000a*/ 	.short	(.L_13 - .L_12)
.L_12:
        /*000c*/ 	.word	0x00000000
        /*0010*/ 	.short	0x0008
        /*0012*/ 	.short	0x0040
        /*0014*/ 	.byte	0x00, 0xf0, 0x11, 0x00


	//----- nvinfo : EIATTR_KPARAM_INFO
	.align		4
.L_13:
        /*0018*/ 	.byte	0x04, 0x17
        /*001a*/ 	.short	(.L_15 - .L_14)
.L_14:
        /*001c*/ 	.word	0x00000000
        /*0020*/ 	.short	0x0007
        /*0022*/ 	.short	0x0038
        /*0024*/ 	.byte	0x00, 0xf4, 0x21, 0x00


	//----- nvinfo : EIATTR_KPARAM_INFO
	.align		4
.L_15:
        /*0028*/ 	.byte	0x04, 0x17
        /*002a*/ 	.short	(.L_17 - .L_16)
.L_16:
        /*002c*/ 	.word	0x00000000
        /*0030*/ 	.short	0x0006
        /*0032*/ 	.short	0x0030
        /*0034*/ 	.byte	0x00, 0xf4, 0x21, 0x00


	//----- nvinfo : EIATTR_KPARAM_INFO
	.align		4
.L_17:
        /*0038*/ 	.byte	0x04, 0x17
        /*003a*/ 	.short	(.L_19 - .L_18)
.L_18:
        /*003c*/ 	.word	0x00000000
        /*0040*/ 	.short	0x0005
        /*0042*/ 	.short	0x0028
        /*0044*/ 	.byte	0x00, 0xf4, 0x21, 0x00


	//----- nvinfo : EIATTR_KPARAM_INFO
	.align		4
.L_19:
        /*0048*/ 	.byte	0x04, 0x17
        /*004a*/ 	.short	(.L_21 - .L_20)
.L_20:
        /*004c*/ 	.word	0x00000000
        /*0050*/ 	.short	0x0004
        /*0052*/ 	.short	0x0020
        /*0054*/ 	.byte	0x00, 0xf4, 0x21, 0x00


	//----- nvinfo : EIATTR_KPARAM_INFO
	.align		4
.L_21:
        /*0058*/ 	.byte	0x04, 0x17
        /*005a*/ 	.short	(.L_23 - .L_22)
.L_22:
        /*005c*/ 	.word	0x00000000
        /*0060*/ 	.short	0x0003
        /*0062*/ 	.short	0x0018
        /*0064*/ 	.byte	0x00, 0xf4, 0x21, 0x00


	//----- nvinfo : EIATTR_KPARAM_INFO
	.align		4
.L_23:
        /*0068*/ 	.byte	0x04, 0x17
        /*006a*/ 	.short	(.L_25 - .L_24)
.L_24:
        /*006c*/ 	.word	0x00000000
        /*0070*/ 	.short	0x0002
        /*0072*/ 	.short	0x0010
        /*0074*/ 	.byte	0x00, 0xf4, 0x21, 0x00


	//----- nvinfo : EIATTR_KPARAM_INFO
	.align		4
.L_25:
        /*0078*/ 	.byte	0x04, 0x17
        /*007a*/ 	.short	(.L_27 - .L_26)
.L_26:
        /*007c*/ 	.word	0x00000000
        /*0080*/ 	.short	0x0001
        /*0082*/ 	.short	0x0008
        /*0084*/ 	.byte	0x00, 0xf4, 0x21, 0x00


	//----- nvinfo : EIATTR_KPARAM_INFO
	.align		4
.L_27:
        /*0088*/ 	.byte	0x04, 0x17
        /*008a*/ 	.short	(.L_29 - .L_28)
.L_28:
        /*008c*/ 	.word	0x00000000
        /*0090*/ 	.short	0x0000
        /*0092*/ 	.short	0x0000
        /*0094*/ 	.byte	0x00, 0xf4, 0x21, 0x00


	//----- nvinfo : EIATTR_SPARSE_MMA_MASK
	.align		4
.L_29:
        /*0098*/ 	.byte	0x03, 0x50
        /*009a*/ 	.short	0x0000


	//----- nvinfo : EIATTR_MAXREG_COUNT
	.align		4
        /*009c*/ 	.byte	0x03, 0x1b
        /*009e*/ 	.short	0x00ff


	//----- nvinfo : EIATTR_EXIT_INSTR_OFFSETS
	.align		4
        /*00a0*/ 	.byte	0x04, 0x1c
        /*00a2*/ 	.short	(.L_31 - .L_30)


	//   ....[0]....
.L_30:
        /*00a4*/ 	.word	0x00000a90


	//----- nvinfo : EIATTR_REQNTID
	.align		4
.L_31:
        /*00a8*/ 	.byte	0x04, 0x10
        /*00aa*/ 	.short	(.L_33 - .L_32)
.L_32:
        /*00ac*/ 	.word	0x00000100
        /*00b0*/ 	.word	0x00000001
        /*00b4*/ 	.word	0x00000001


	//----- nvinfo : EIATTR_CBANK_PARAM_SIZE
	.align		4
.L_33:
        /*00b8*/ 	.byte	0x03, 0x19
        /*00ba*/ 	.short	0x0044


	//----- nvinfo : EIATTR_PARAM_CBANK
	.align		4
        /*00bc*/ 	.byte	0x04, 0x0a
        /*00be*/ 	.short	(.L_35 - .L_34)
	.align		4
.L_34:
        /*00c0*/ 	.word	index@(.nv.constant0.triton_poi_fused__native_batch_norm_legit_no_training_add_convolution_elu_16)
        /*00c4*/ 	.short	0x0210
        /*00c6*/ 	.short	0x0044


	//----- nvinfo : EIATTR_SW_WAR
	.align		4
.L_35:
        /*00c8*/ 	.byte	0x04, 0x36
        /*00ca*/ 	.short	(.L_37 - .L_36)
.L_36:
        /*00cc*/ 	.word	0x00000008
.L_37:


//--------------------- .nv.callgraph             --------------------------
	.section	.nv.callgraph,"",@"SHT_CUDA_CALLGRAPH"
	.align	4
	.sectionentsize	8
	.align		4
        /*0000*/ 	.word	0x00000000
	.align		4
        /*0004*/ 	.word	0xffffffff
	.align		4
        /*0008*/ 	.word	0x00000000
	.align		4
        /*000c*/ 	.word	0xfffffffe
	.align		4
        /*0010*/ 	.word	0x00000000
	.align		4
        /*0014*/ 	.word	0xfffffffd
	.align		4
        /*0018*/ 	.word	0x00000000
	.align		4
        /*001c*/ 	.word	0xfffffffc


//--------------------- .nv.constant4             --------------------------
	.section	.nv.constant4,"a",@progbits
	.align	8
	.align		8
.nv.constant4:
        /*0000*/ 	.dword	_$_str
	.align		8
        /*0008*/ 	.dword	_$_str_$_2


//--------------------- .text.triton_poi_fused__native_batch_norm_legit_no_training_add_convolution_elu_16 --------------------------
	.section	.text.triton_poi_fused__native_batch_norm_legit_no_training_add_convolution_elu_16,"ax",@progbits
	.align	128
        .global         triton_poi_fused__native_batch_norm_legit_no_training_add_convolution_elu_16
        .type           triton_poi_fused__native_batch_norm_legit_no_training_add_convolution_elu_16,@function
        .size           triton_poi_fused__native_batch_norm_legit_no_training_add_convolution_elu_16,(.L_x_1 - triton_poi_fused__native_batch_norm_legit_no_training_add_convolution_elu_16)
        .other          triton_poi_fused__native_batch_norm_legit_no_training_add_convolution_elu_16,@"STO_CUDA_ENTRY STV_DEFAULT"
triton_poi_fused__native_batch_norm_legit_no_training_add_convolution_elu_16:
.text.triton_poi_fused__native_batch_norm_legit_no_training_add_convolution_elu_16:
[----:B------:R-:W-:Y:S01]  /*0000*/  LDC R1, c[0x0][0x28] ;  /* 0x00000a00ff017b82 */ /* 0x000fe20000000800 */
[----:B------:R-:W1:Y:S07]  /*0010*/  S2R R0, SR_TID.X ;  /* 0x0000000000007919 */ /* 0x000e6e0000002100 */
[----:B------:R-:W2:Y:S01]  /*0020*/  LDC.64 R10, c[0x0][0x230] ;  /* 0x00008c00ff0a7b82 */ /* 0x000ea20000000a00 */
[----:B------:R-:W-:Y:S01]  /*0030*/  ULDC.64 UR4, c[0x0][0x208] ;  /* 0x0000820000047ab9 */ /* 0x000fe20000000a00 */
[----:B------:R-:W3:Y:S06]  /*0040*/  S2R R5, SR_CTAID.X ;  /* 0x0000000000057919 */ /* 0x000eec0000002500 */
[----:B------:R-:W4:Y:S08]  /*0050*/  LDC.64 R14, c[0x0][0x220] ;  /* 0x00008800ff0e7b82 */ /* 0x000f300000000a00 */
[----:B------:R-:W5:Y:S08]  /*0060*/  LDC.64 R16, c[0x0][0x228] ;  /* 0x00008a00ff107b82 */ /* 0x000f700000000a00 */
[----:B------:R-:W5:Y:S01]  /*0070*/  LDC.64 R18, c[0x0][0x238] ;  /* 0x00008e00ff127b82 */ /* 0x000f620000000a00 */
[----:B-1----:R-:W-:-:S02]  /*0080*/  SHF.L.U32 R0, R0, 0x1, RZ ;  /* 0x0000000100007819 */ /* 0x002fc400000006ff */
[----:B---3--:R-:W-:Y:S02]  /*0090*/  SHF.R.S32.HI R3, RZ, 0x16, R5 ;  /* 0x00000016ff037819 */ /* 0x008fe40000011405 */
[----:B------:R-:W-:Y:S02]  /*00a0*/  LOP3.LUT R0, R0, 0x1fe, RZ, 0xc0, !PT ;  /* 0x000001fe00007812 */ /* 0x000fe400078ec0ff */
[----:B------:R-:W-:Y:S02]  /*00b0*/  SGXT R3, R3, 0x1 ;  /* 0x000000010303781a */ /* 0x000fe40000000200 */
[----:B------:R-:W-:Y:S02]  /*00c0*/  LEA R0, R5, R0, 0x9 ;  /* 0x0000000005007211 */ /* 0x000fe400078e48ff */
[----:B------:R-:W1:Y:S02]  /*00d0*/  LDC.64 R4, c[0x0][0x240] ;  /* 0x00009000ff047b82 */ /* 0x000e640000000a00 */
[----:B------:R-:W-:-:S04]  /*00e0*/  LEA.HI R3, R3, R0, RZ, 0xc ;  /* 0x0000000003037211 */ /* 0x000fc800078f60ff */
[----:B------:R-:W-:-:S04]  /*00f0*/  SHF.R.S32.HI R3, RZ, 0xc, R3 ;  /* 0x0000000cff037819 */ /* 0x000fc80000011403 */
[----:B------:R-:W-:-:S04]  /*0100*/  LEA.HI R2, R3, R3, RZ, 0x7 ;  /* 0x0000000303027211 */ /* 0x000fc800078f38ff */
[----:B------:R-:W-:-:S04]  /*0110*/  LOP3.LUT R2, R2, 0xffffff80, RZ, 0xc0, !PT ;  /* 0xffffff8002027812 */ /* 0x000fc800078ec0ff */
[----:B------:R-:W-:Y:S02]  /*0120*/  IADD3 R13, R3, -R2, RZ ;  /* 0x80000002030d7210 */ /* 0x000fe40007ffe0ff */
[----:B------:R-:W3:Y:S03]  /*0130*/  LDC.64 R2, c[0x0][0x210] ;  /* 0x00008400ff027b82 */ /* 0x000ee60000000a00 */
[----:B--2---:R-:W-:-:S05]  /*0140*/  IMAD.WIDE R10, R13, 0x4, R10 ;  /* 0x000000040d0a7825 */ /* 0x004fca00078e020a */
[----:B------:R-:W2:Y:S01]  /*0150*/  LDG.E.EL R6, desc[UR4][R10.64] ;  /* 0x000000040a067981 */ /* 0x000ea2000c2e1900 */
[----:B----4-:R-:W-:-:S04]  /*0160*/  IMAD.WIDE R14, R13, 0x4, R14 ;  /* 0x000000040d0e7825 */ /* 0x010fc800078e020e */
[C---:B-----5:R-:W-:Y:S01]  /*0170*/  IMAD.WIDE R16, R13.reuse, 0x4, R16 ;  /* 0x000000040d107825 */ /* 0x060fe200078e0210 */
[----:B------:R-:W4:Y:S03]  /*0180*/  LDG.E.EL R7, desc[UR4][R14.64] ;  /* 0x000000040e077981 */ /* 0x000f26000c2e1900 */
[C---:B0-----:R-:W-:Y:S01]  /*0190*/  IMAD.WIDE R18, R13.reuse, 0x4, R18 ;  /* 0x000000040d127825 */ /* 0x041fe200078e0212 */
[----:B------:R0:W5:Y:S03]  /*01a0*/  LDG.E.EL R10, desc[UR4][R16.64] ;  /* 0x00000004100a7981 */ /* 0x000166000c2e1900 */
[----:B---3--:R-:W-:Y:S01]  /*01b0*/  IMAD.WIDE R2, R0, 0x4, R2 ;  /* 0x0000000400027825 */ /* 0x008fe200078e0202 */
[----:B------:R-:W3:Y:S04]  /*01c0*/  LDG.E.EL R11, desc[UR4][R18.64] ;  /* 0x00000004120b7981 */ /* 0x000ee8000c2e1900 */
[----:B------:R-:W4:Y:S01]  /*01d0*/  LDG.E.64 R8, desc[UR4][R2.64] ;  /* 0x0000000402087981 */ /* 0x000f22000c1e1b00 */
[----:B-1----:R-:W-:-:S02]  /*01e0*/  IMAD.WIDE R12, R13, 0x4, R4 ;  /* 0x000000040d0c7825 */ /* 0x002fc400078e0204 */
[----:B------:R-:W1:Y:S04]  /*01f0*/  LDC.64 R4, c[0x0][0x248] ;  /* 0x00009200ff047b82 */ /* 0x000e680000000a00 */
[----:B------:R0:W3:Y:S01]  /*0200*/  LDG.E.EL R12, desc[UR4][R12.64] ;  /* 0x000000040c0c7981 */ /* 0x0000e2000c2e1900 */
[----:B-1----:R-:W-:-:S06]  /*0210*/  IMAD.WIDE R4, R0, 0x4, R4 ;  /* 0x0000000400047825 */ /* 0x002fcc00078e0204 */
[----:B------:R-:W3:Y:S01]  /*0220*/  LDG.E.64 R4, desc[UR4][R4.64] ;  /* 0x0000000404047981 */ /* 0x000ee2000c1e1b00 */
[----:B0-----:R-:W-:Y:S01]  /*0230*/  HFMA2.MMA R16, -RZ, RZ, 1.625, 0 ;  /* 0x3e800000ff107435 */ /* 0x001fe200000001ff */
[----:B--2---:R-:W-:-:S04]  /*0240*/  FADD R14, R6, 9.9999997473787516356e-06 ;  /* 0x3727c5ac060e7421 */ /* 0x004fc80000000000 */
[----:B------:R-:W0:Y:S02]  /*0250*/  MUFU.SQRT R15, R14 ;  /* 0x0000000e000f7308 */ /* 0x000e240000002000 */
[C---:B0-----:R-:W-:Y:S02]  /*0260*/  FSETP.GT.AND P0, PT, R15.reuse, 8.50705917302346158658e+37, PT ;  /* 0x7e8000000f00780b */ /* 0x041fe40003f04000 */
[----:B------:R-:W-:-:S11]  /*0270*/  FSETP.GEU.AND P1, PT, R15, 1.175494350822287508e-38, PT ;  /* 0x008000000f00780b */ /* 0x000fd60003f2e000 */
[----:B------:R-:W-:-:S04]  /*0280*/  @P0 FMUL R15, R15, 0.25 ;  /* 0x3e8000000f0f0820 */ /* 0x000fc80000400000 */
[----:B------:R-:W-:-:S06]  /*0290*/  @!P1 FMUL R15, R15, 16777216 ;  /* 0x4b8000000f0f9820 */ /* 0x000fcc0000400000 */
[----:B------:R-:W0:Y:S01]  /*02a0*/  MUFU.RCP R15, R15 ;  /* 0x0000000f000f7308 */ /* 0x000e220000001000 */
[----:B------:R-:W-:Y:S01]  /*02b0*/  FSEL R16, R16, 1, P0 ;  /* 0x3f80000010107808 */ /* 0x000fe20000000000 */
[----:B----4-:R-:W-:-:S04]  /*02c0*/  FADD R6, R8, R7 ;  /* 0x0000000708067221 */ /* 0x010fc80000000000 */
[----:B------:R-:W-:Y:S01]  /*02d0*/  @!P1 FMUL R16, R16, 16777216 ;  /* 0x4b80000010109820 */ /* 0x000fe20000400000 */
[C---:B-----5:R-:W-:Y:S01]  /*02e0*/  FADD R8, -R10.reuse, R6 ;  /* 0x000000060a087221 */ /* 0x060fe20000000100 */
[----:B------:R-:W-:Y:S02]  /*02f0*/  FADD R7, R9, R7 ;  /* 0x0000000709077221 */ /* 0x000fe40000000000 */
[----:B0-----:R-:W-:Y:S02]  /*0300*/  FMUL R13, R15, R16 ;  /* 0x000000100f0d7220 */ /* 0x001fe40000400000 */
[----:B------:R-:W-:Y:S02]  /*0310*/  FADD R10, -R10, R7 ;  /* 0x000000070a0a7221 */ /* 0x000fe40000000100 */
[-C--:B------:R-:W-:Y:S02]  /*0320*/  FMUL R8, R8, R13.reuse ;  /* 0x0000000d08087220 */ /* 0x080fe40000400000 */
[----:B------:R-:W-:-:S02]  /*0330*/  FMUL R13, R10, R13 ;  /* 0x0000000d0a0d7220 */ /* 0x000fc40000400000 */
[C-C-:B---3--:R-:W-:Y:S02]  /*0340*/  FFMA R9, R11.reuse, R8, R12.reuse ;  /* 0x000000080b097223 */ /* 0x148fe4000000000c */
[----:B------:R-:W-:Y:S02]  /*0350*/  FFMA R11, R11, R13, R12 ;  /* 0x0000000d0b0b7223 */ /* 0x000fe4000000000c */
[----:B------:R-:W-:Y:S02]  /*0360*/  FMUL R10, R9, 1.4426950216293334961 ;  /* 0x3fb8aa3b090a7820 */ /* 0x000fe40000400000 */
[----:B------:R-:W-:-:S04]  /*0370*/  FMUL R14, R11, 1.4426950216293334961 ;  /* 0x3fb8aa3b0b0e7820 */ /* 0x000fc80000400000 */
[----:B------:R-:W0:Y:S01]  /*0380*/  FRND R10, R10 ;  /* 0x0000000a000a7307 */ /* 0x000e220000201000 */
[----:B------:R-:W-:Y:S01]  /*0390*/  FADD.FTZ R8, |R9|, -RZ ;  /* 0x800000ff09087221 */ /* 0x000fe20000010200 */
[----:B------:R-:W-:-:S06]  /*03a0*/  FADD.FTZ R12, |R11|, -RZ ;  /* 0x800000ff0b0c7221 */ /* 0x000fcc0000010200 */
[----:B------:R-:W1:Y:S01]  /*03b0*/  FRND R14, R14 ;  /* 0x0000000e000e7307 */ /* 0x000e620000201000 */
[----:B------:R-:W-:Y:S02]  /*03c0*/  FSETP.GEU.AND P0, PT, R8, 0.40999999642372131348, PT ;  /* 0x3ed1eb850800780b */ /* 0x000fe40003f0e000 */
[----:B------:R-:W-:Y:S02]  /*03d0*/  FSETP.GEU.AND P1, PT, R12, 0.40999999642372131348, PT ;  /* 0x3ed1eb850c00780b */ /* 0x000fe40003f2e000 */
[----:B0-----:R-:W-:Y:S02]  /*03e0*/  FSEL R12, R10, RZ, P0 ;  /* 0x000000ff0a0c7208 */ /* 0x001fe40000000000 */
[----:B------:R-:W-:-:S03]  /*03f0*/  MOV R8, 0x3ab5ebe6 ;  /* 0x3ab5ebe600087802 */ /* 0x000fc60000000f00 */
[----:B------:R-:W-:Y:S01]  /*0400*/  FFMA.FTZ R13, -R12, 0.693145751953125, R9 ;  /* 0x3f3172000c0d7823 */ /* 0x000fe20000010109 */
[----:B-1----:R-:W-:-:S03]  /*0410*/  FSEL R16, R14, RZ, P1 ;  /* 0x000000ff0e107208 */ /* 0x002fc60000800000 */
[C---:B------:R-:W-:Y:S01]  /*0420*/  FFMA.FTZ R15, -R12.reuse, 1.428606765330187045e-06, R13 ;  /* 0x35bfbe8e0c0f7823 */ /* 0x040fe2000001010d */
[----:B------:R-:W-:Y:S01]  /*0430*/  FSETP.NEU.AND P0, PT, R12, 128, PT ;  /* 0x430000000c00780b */ /* 0x000fe20003f0d000 */
[----:B------:R-:W-:-:S03]  /*0440*/  FFMA.FTZ R17, -R16, 0.693145751953125, R11 ;  /* 0x3f31720010117823 */ /* 0x000fc6000001010b */
[----:B------:R-:W-:Y:S01]  /*0450*/  FSEL R10, R12, 127, P0 ;  /* 0x42fe00000c0a7808 */ /* 0x000fe20000000000 */
[C---:B------:R-:W-:Y:S01]  /*0460*/  FFMA.FTZ R12, R15.reuse, R8, 0.0083824126049876213074 ;  /* 0x3c0956630f0c7423 */ /* 0x040fe20000010008 */
[C---:B------:R-:W-:Y:S01]  /*0470*/  FSETP.NEU.AND P4, PT, R16.reuse, 128, PT ;  /* 0x430000001000780b */ /* 0x040fe20003f8d000 */
[C---:B------:R-:W-:Y:S01]  /*0480*/  FFMA.FTZ R19, -R16.reuse, 1.428606765330187045e-06, R17 ;  /* 0x35bfbe8e10137823 */ /* 0x040fe20000010111 */
[----:B------:R-:W0:Y:S01]  /*0490*/  MUFU.EX2 R13, R10 ;  /* 0x0000000a000d7308 */ /* 0x000e220000000800 */
[----:B------:R-:W-:Y:S01]  /*04a0*/  FFMA.FTZ R14, R15, R12, 0.041667830199003219604 ;  /* 0x3d2aabe30f0e7423 */ /* 0x000fe2000001000c */
[----:B------:R-:W-:Y:S01]  /*04b0*/  FSEL R12, R16, 127, P4 ;  /* 0x42fe0000100c7808 */ /* 0x000fe20002000000 */
[----:B------:R-:W-:Y:S02]  /*04c0*/  FFMA.FTZ R18, R19, R8, 0.0083824126049876213074 ;  /* 0x3c09566313127423 */ /* 0x000fe40000010008 */
[----:B------:R-:W-:Y:S02]  /*04d0*/  FFMA.FTZ R14, R15, R14, 0.16666397452354431152 ;  /* 0x3e2aa9f60f0e7423 */ /* 0x000fe4000001000e */
[----:B------:R-:W-:Y:S01]  /*04e0*/  FFMA.FTZ R18, R19, R18, 0.041667830199003219604 ;  /* 0x3d2aabe313127423 */ /* 0x000fe20000010012 */
[----:B------:R-:W1:Y:S01]  /*04f0*/  MUFU.EX2 R17, R12 ;  /* 0x0000000c00117308 */ /* 0x000e620000000800 */
[----:B------:R-:W-:-:S02]  /*0500*/  FFMA.FTZ R14, R15, R14, 0.49999994039535522461 ;  /* 0x3efffffe0f0e7423 */ /* 0x000fc4000001000e */
[----:B------:R-:W-:Y:S02]  /*0510*/  FFMA.FTZ R18, R19, R18, 0.16666397452354431152 ;  /* 0x3e2aa9f613127423 */ /* 0x000fe40000010012 */
[----:B------:R-:W-:Y:S02]  /*0520*/  FMUL R14, R15, R14 ;  /* 0x0000000e0f0e7220 */ /* 0x000fe40000400000 */
[----:B------:R-:W-:Y:S01]  /*0530*/  FFMA.FTZ R18, R19, R18, 0.49999994039535522461 ;  /* 0x3efffffe13127423 */ /* 0x000fe20000010012 */
[----:B0-----:R-:W-:Y:S01]  /*0540*/  FADD R16, R13, -1 ;  /* 0xbf8000000d107421 */ /* 0x001fe20000000000 */
[----:B------:R-:W-:Y:S02]  /*0550*/  FFMA.FTZ R14, R15, R14, R15 ;  /* 0x0000000e0f0e7223 */ /* 0x000fe4000001000f */
[----:B------:R-:W-:Y:S02]  /*0560*/  FMUL R18, R19, R18 ;  /* 0x0000001213127220 */ /* 0x000fe40000400000 */
[----:B------:R-:W-:-:S02]  /*0570*/  FFMA.FTZ R13, R13, R14, R16 ;  /* 0x0000000e0d0d7223 */ /* 0x000fc40000010010 */
[----:B------:R-:W-:Y:S01]  /*0580*/  FFMA.FTZ R18, R19, R18, R19 ;  /* 0x0000001213127223 */ /* 0x000fe20000010013 */
[----:B-1----:R-:W-:Y:S01]  /*0590*/  FADD R20, R17, -1 ;  /* 0xbf80000011147421 */ /* 0x002fe20000000000 */
[----:B------:R-:W-:Y:S01]  /*05a0*/  @!P0 FADD R13, R13, R13 ;  /* 0x0000000d0d0d8221 */ /* 0x000fe20000000000 */
[----:B------:R-:W-:Y:S02]  /*05b0*/  FSETP.NEU.AND P1, PT, R9, RZ, PT ;  /* 0x000000ff0900720b */ /* 0x000fe40003f2d000 */
[----:B------:R-:W-:Y:S01]  /*05c0*/  FFMA.FTZ R17, R17, R18, R20 ;  /* 0x0000001211117223 */ /* 0x000fe20000010014 */
[----:B------:R-:W-:Y:S02]  /*05d0*/  FSETP.NEU.AND P0, PT, R11, RZ, PT ;  /* 0x000000ff0b00720b */ /* 0x000fe40003f0d000 */
[----:B------:R-:W-:Y:S01]  /*05e0*/  FSETP.GT.AND P3, PT, R10, 128, PT ;  /* 0x430000000a00780b */ /* 0x000fe20003f64000 */
[----:B------:R-:W-:Y:S01]  /*05f0*/  @!P4 FADD R17, R17, R17 ;  /* 0x000000111111c221 */ /* 0x000fe20000000000 */
[----:B------:R-:W-:-:S02]  /*0600*/  FSETP.GT.AND P4, PT, R12, 128, PT ;  /* 0x430000000c00780b */ /* 0x000fc40003f84000 */
[----:B------:R-:W-:Y:S02]  /*0610*/  FSETP.GEU.AND P2, PT, R10, -25, PT ;  /* 0xc1c800000a00780b */ /* 0x000fe40003f4e000 */
[----:B------:R-:W-:Y:S02]  /*0620*/  FSEL R13, R13, +INF , !P3 ;  /* 0x7f8000000d0d7808 */ /* 0x000fe40005800000 */
[----:B------:R-:W-:Y:S02]  /*0630*/  FSETP.GEU.AND P3, PT, R12, -25, PT ;  /* 0xc1c800000c00780b */ /* 0x000fe40003f6e000 */
[----:B------:R-:W-:Y:S02]  /*0640*/  FSEL R17, R17, +INF , !P4 ;  /* 0x7f80000011117808 */ /* 0x000fe40006000000 */
[----:B------:R-:W-:Y:S01]  /*0650*/  FSEL R10, R13, -1, P2 ;  /* 0xbf8000000d0a7808 */ /* 0x000fe20001000000 */
[----:B------:R-:W-:Y:S01]  /*0660*/  @!P1 FADD R10, R9, R9 ;  /* 0x00000009090a9221 */ /* 0x000fe20000000000 */
[----:B------:R-:W-:Y:S01]  /*0670*/  FSEL R12, R17, -1, P3 ;  /* 0xbf800000110c7808 */ /* 0x000fe20001800000 */
[----:B------:R-:W-:Y:S01]  /*0680*/  @!P0 FADD R12, R11, R11 ;  /* 0x0000000b0b0c8221 */ /* 0x000fe20000000000 */
[----:B------:R-:W-:-:S02]  /*0690*/  FSETP.GT.AND P1, PT, R9, RZ, PT ;  /* 0x000000ff0900720b */ /* 0x000fc40003f24000 */
[----:B------:R-:W-:Y:S02]  /*06a0*/  FSETP.GT.AND P0, PT, R11, RZ, PT ;  /* 0x000000ff0b00720b */ /* 0x000fe40003f04000 */
[----:B------:R-:W-:Y:S02]  /*06b0*/  FSEL R13, R9, R10, P1 ;  /* 0x0000000a090d7208 */ /* 0x000fe40000800000 */
[----:B------:R-:W-:-:S03]  /*06c0*/  FSEL R12, R11, R12, P0 ;  /* 0x0000000c0b0c7208 */ /* 0x000fc60000000000 */
[----:B------:R-:W-:Y:S02]  /*06d0*/  FADD R10, R4, R13 ;  /* 0x0000000d040a7221 */ /* 0x000fe40000000000 */
[----:B------:R-:W-:Y:S02]  /*06e0*/  FADD R9, R5, R12 ;  /* 0x0000000c05097221 */ /* 0x000fe40000000000 */
        /* <DEDUP_REMOVED lines=8> */
[----:B0-----:R-:W-:-:S04]  /*0770*/  FSEL R17, R11, RZ, P0 ;  /* 0x000000ff0b117208 */ /* 0x001fc80000000000 */
[----:B------:R-:W-:Y:S02]  /*0780*/  FSETP.NEU.AND P3, PT, R17, 128, PT ;  /* 0x430000001100780b */ /* 0x000fe40003f6d000 */
[----:B-1----:R-:W-:Y:S01]  /*0790*/  FSEL R14, R15, RZ, P1 ;  /* 0x000000ff0f0e7208 */ /* 0x002fe20000800000 */
[C---:B------:R-:W-:Y:S01]  /*07a0*/  FFMA.FTZ R16, -R17.reuse, 0.693145751953125, R10 ;  /* 0x3f31720011107823 */ /* 0x040fe2000001010a */
[----:B------:R-:W-:-:S03]  /*07b0*/  FSEL R11, R17, 127, P3 ;  /* 0x42fe0000110b7808 */ /* 0x000fc60001800000 */
[C---:B------:R-:W-:Y:S01]  /*07c0*/  FFMA.FTZ R19, -R14.reuse, 0.693145751953125, R9 ;  /* 0x3f3172000e137823 */ /* 0x040fe20000010109 */
[----:B------:R-:W-:Y:S01]  /*07d0*/  FFMA.FTZ R17, -R17, 1.428606765330187045e-06, R16 ;  /* 0x35bfbe8e11117823 */ /* 0x000fe20000010110 */
[C---:B------:R-:W-:Y:S02]  /*07e0*/  FSETP.NEU.AND P2, PT, R14.reuse, 128, PT ;  /* 0x430000000e00780b */ /* 0x040fe40003f4d000 */
[----:B------:R-:W-:Y:S01]  /*07f0*/  FFMA.FTZ R15, -R14, 1.428606765330187045e-06, R19 ;  /* 0x35bfbe8e0e0f7823 */ /* 0x000fe20000010113 */
[----:B------:R-:W-:-:S03]  /*0800*/  FFMA.FTZ R18, R17, R8, 0.0083824126049876213074 ;  /* 0x3c09566311127423 */ /* 0x000fc60000010008 */
[----:B------:R-:W-:Y:S01]  /*0810*/  FFMA.FTZ R20, R15, R8, 0.0083824126049876213074 ;  /* 0x3c0956630f147423 */ /* 0x000fe20000010008 */
[----:B------:R-:W-:Y:S01]  /*0820*/  FSEL R8, R14, 127, P2 ;  /* 0x42fe00000e087808 */ /* 0x000fe20001000000 */
[----:B------:R-:W-:Y:S02]  /*0830*/  FFMA.FTZ R14, R17, R18, 0.041667830199003219604 ;  /* 0x3d2aabe3110e7423 */ /* 0x000fe40000010012 */
[----:B------:R-:W-:Y:S01]  /*0840*/  FFMA.FTZ R20, R15, R20, 0.041667830199003219604 ;  /* 0x3d2aabe30f147423 */ /* 0x000fe20000010014 */
[----:B------:R-:W0:Y:S01]  /*0850*/  MUFU.EX2 R18, R8 ;  /* 0x0000000800127308 */ /* 0x000e220000000800 */
[----:B------:R-:W-:Y:S02]  /*0860*/  FFMA.FTZ R14, R17, R14, 0.16666397452354431152 ;  /* 0x3e2aa9f6110e7423 */ /* 0x000fe4000001000e */
[----:B------:R-:W-:Y:S02]  /*0870*/  FFMA.FTZ R20, R15, R20, 0.16666397452354431152 ;  /* 0x3e2aa9f60f147423 */ /* 0x000fe40000010014 */
[----:B------:R-:W-:-:S03]  /*0880*/  FFMA.FTZ R14, R17, R14, 0.49999994039535522461 ;  /* 0x3efffffe110e7423 */ /* 0x000fc6000001000e */
[----:B------:R-:W1:Y:S01]  /*0890*/  MUFU.EX2 R16, R11 ;  /* 0x0000000b00107308 */ /* 0x000e620000000800 */
[----:B------:R-:W-:Y:S01]  /*08a0*/  FFMA.FTZ R20, R15, R20, 0.49999994039535522461 ;  /* 0x3efffffe0f147423 */ /* 0x000fe20000010014 */
[----:B------:R-:W-:-:S03]  /*08b0*/  FMUL R14, R17, R14 ;  /* 0x0000000e110e7220 */ /* 0x000fc60000400000 */
[----:B------:R-:W-:Y:S01]  /*08c0*/  FMUL R20, R15, R20 ;  /* 0x000000140f147220 */ /* 0x000fe20000400000 */
[----:B------:R-:W-:Y:S01]  /*08d0*/  FFMA.FTZ R17, R17, R14, R17 ;  /* 0x0000000e11117223 */ /* 0x000fe20000010011 */
[----:B0-----:R-:W-:Y:S02]  /*08e0*/  FADD R23, R18, -1 ;  /* 0xbf80000012177421 */ /* 0x001fe40000000000 */
[----:B------:R-:W-:Y:S02]  /*08f0*/  FFMA.FTZ R21, R15, R20, R15 ;  /* 0x000000140f157223 */ /* 0x000fe4000001000f */
[----:B------:R-:W0:Y:S01]  /*0900*/  LDC.64 R14, c[0x0][0x218] ;  /* 0x00008600ff0e7b82 */ /* 0x000e220000000a00 */
[----:B-1----:R-:W-:Y:S01]  /*0910*/  FADD R19, R16, -1 ;  /* 0xbf80000010137421 */ /* 0x002fe20000000000 */
[----:B------:R-:W-:Y:S01]  /*0920*/  FFMA.FTZ R18, R18, R21, R23 ;  /* 0x0000001512127223 */ /* 0x000fe20000010017 */
[----:B------:R-:W-:Y:S02]  /*0930*/  FSETP.NEU.AND P0, PT, R10, RZ, PT ;  /* 0x000000ff0a00720b */ /* 0x000fe40003f0d000 */
[----:B------:R-:W-:Y:S01]  /*0940*/  FFMA.FTZ R16, R16, R17, R19 ;  /* 0x0000001110107223 */ /* 0x000fe20000010013 */
[----:B------:R-:W-:Y:S01]  /*0950*/  FSETP.NEU.AND P1, PT, R9, RZ, PT ;  /* 0x000000ff0900720b */ /* 0x000fe20003f2d000 */
[----:B------:R-:W-:Y:S01]  /*0960*/  @!P2 FADD R18, R18, R18 ;  /* 0x000000121212a221 */ /* 0x000fe20000000000 */
[----:B------:R-:W-:Y:S01]  /*0970*/  FSETP.GT.AND P4, PT, R8, 128, PT ;  /* 0x430000000800780b */ /* 0x000fe20003f84000 */
[----:B------:R-:W-:Y:S01]  /*0980*/  @!P3 FADD R16, R16, R16 ;  /* 0x000000101010b221 */ /* 0x000fe20000000000 */
[----:B------:R-:W-:-:S02]  /*0990*/  FSETP.GT.AND P3, PT, R11, 128, PT ;  /* 0x430000000b00780b */ /* 0x000fc40003f64000 */
[----:B------:R-:W-:Y:S02]  /*09a0*/  FSETP.GEU.AND P2, PT, R8, -25, PT ;  /* 0xc1c800000800780b */ /* 0x000fe40003f4e000 */
[----:B------:R-:W-:Y:S02]  /*09b0*/  FSEL R18, R18, +INF , !P4 ;  /* 0x7f80000012127808 */ /* 0x000fe40006000000 */
[----:B------:R-:W-:Y:S02]  /*09c0*/  FSETP.GEU.AND P4, PT, R11, -25, PT ;  /* 0xc1c800000b00780b */ /* 0x000fe40003f8e000 */
[----:B------:R-:W-:Y:S01]  /*09d0*/  FSEL R16, R16, +INF , !P3 ;  /* 0x7f80000010107808 */ /* 0x000fe20005800000 */
[----:B------:R-:W-:Y:S01]  /*09e0*/  FADD R11, R10, R10 ;  /* 0x0000000a0a0b7221 */ /* 0x000fe20000000000 */
[----:B------:R-:W-:Y:S01]  /*09f0*/  FSEL R18, R18, -1, P2 ;  /* 0xbf80000012127808 */ /* 0x000fe20001000000 */
[----:B------:R-:W-:Y:S01]  /*0a00*/  @!P1 FADD R18, R9, R9 ;  /* 0x0000000909129221 */ /* 0x000fe20000000000 */
[----:B------:R-:W-:-:S02]  /*0a10*/  @P0 FSEL R11, R16, -1, P4 ;  /* 0xbf800000100b0808 */ /* 0x000fc40002000000 */
[----:B------:R-:W-:Y:S02]  /*0a20*/  FSETP.GT.AND P2, PT, R13, -R4, PT ;  /* 0x800000040d00720b */ /* 0x000fe40003f44000 */
[----:B------:R-:W-:Y:S01]  /*0a30*/  FSETP.GT.AND P0, PT, R12, -R5, PT ;  /* 0x800000050c00720b */ /* 0x000fe20003f04000 */
[----:B0-----:R-:W-:Y:S01]  /*0a40*/  IMAD.WIDE R14, R0, 0x4, R14 ;  /* 0x00000004000e7825 */ /* 0x001fe200078e020e */
[----:B------:R-:W-:Y:S02]  /*0a50*/  FSEL R8, R10, R11, P2 ;  /* 0x0000000b0a087208 */ /* 0x000fe40001000000 */
[----:B------:R-:W-:Y:S01]  /*0a60*/  FSEL R9, R9, R18, P0 ;  /* 0x0000001209097208 */ /* 0x000fe20000000000 */
[----:B------:R-:W-:Y:S04]  /*0a70*/  STG.E.64 desc[UR4][R2.64], R6 ;  /* 0x0000000602007986 */ /* 0x000fe8000c101b04 */
[----:B------:R-:W-:Y:S01]  /*0a80*/  STG.E.64 desc[UR4][R14.64], R8 ;  /* 0x000000080e007986 */ /* 0x000fe2000c101b04 */
[----:B------:R-:W-:Y:S05]  /*0a90*/  EXIT ;  /* 0x000000000000794d */ /* 0x000fea0003800000 */
.L_x_0:
[----:B------:R-:W-:-:S00]  /*0aa0*/  BRA `(.L_x_0) ;  /* 0xfffffffc00fc7947 */ /* 0x000fc0000383ffff */
[----:B------:R-:W-:-:S00]  /*0ab0*/  NOP ;  /* 0x0000000000007918 */ /* 0x000fc00000000000 */
        /* <DEDUP_REMOVED lines=12> */
.L_x_1:


//--------------------- .nv.global.init           --------------------------
	.section	.nv.global.init,"aw",@progbits
.nv.global.init:
	.type		_$_str,@object
	.size		_$_str,(_$_str_$_2 - _$_str)
_$_str:
        /*0000*/ 	.byte	0x5f, 0x5f, 0x43, 0x55, 0x44, 0x41, 0x5f, 0x46, 0x54, 0x5a, 0x00
	.type		_$_str_$_2,@object
	.size		_$_str_$_2,(.L_1 - _$_str_$_2)
_$_str_$_2:
        /*000b*/ 	.byte	0x5f, 0x5f, 0x43, 0x55, 0x44, 0x41, 0x5f, 0x50, 0x52, 0x45, 0x43, 0x5f, 0x53, 0x51, 0x52, 0x54
        /*001b*/ 	.byte	0x00
.L_1:


//--------------------- .nv.constant0.triton_poi_fused__native_batch_norm_legit_no_training_add_convolution_elu_16 --------------------------
	.section	.nv.constant0.triton_poi_fused__native_batch_norm_legit_no_training_add_convolution_elu_16,"a",@progbits
	.sectionflags	@""
	.align	4
.nv.constant0.triton_poi_fused__native_batch_norm_legit_no_training_add_convolution_elu_16:
	.zero		596
